	.headerflags	@"EF_CUDA_TEXMODE_UNIFIED EF_CUDA_64BIT_ADDRESS EF_CUDA_ACCELERATORS EF_CUDA_SM90 EF_CUDA_VIRTUAL_SM(EF_CUDA_SM90)"
	.elftype	@"ET_EXEC"


//--------------------- .nv.info                  --------------------------
	.section	.nv.info,"",@"SHT_CUDA_INFO"
	.align	4


	//----- nvinfo : EIATTR_REGCOUNT
	.align		4
        /*0000*/ 	.byte	0x04, 0x2f
        /*0002*/ 	.short	(.L_1 - .L_0)
	.align		4
.L_0:
        /*0004*/ 	.word	index@(triton_mm)
        /*0008*/ 	.word	0x0000002f


	//----- nvinfo : EIATTR_MIN_STACK_SIZE
	.align		4
.L_1:
        /*000c*/ 	.byte	0x04, 0x12
        /*000e*/ 	.short	(.L_3 - .L_2)
	.align		4
.L_2:
        /*0010*/ 	.word	index@(triton_mm)
        /*0014*/ 	.word	0x00000000


	//----- nvinfo : EIATTR_FRAME_SIZE
	.align		4
.L_3:
        /*0018*/ 	.byte	0x04, 0x11
        /*001a*/ 	.short	(.L_5 - .L_4)
	.align		4
.L_4:
        /*001c*/ 	.word	index@(triton_mm)
        /*0020*/ 	.word	0x00000000


	//----- nvinfo : EIATTR_MIN_STACK_SIZE
	.align		4
.L_5:
        /*0024*/ 	.byte	0x04, 0x12
        /*0026*/ 	.short	(.L_7 - .L_6)
	.align		4
.L_6:
        /*0028*/ 	.word	index@(triton_mm)
        /*002c*/ 	.word	0x00000000
.L_7:


//--------------------- .nv.info.triton_mm        --------------------------
	.section	.nv.info.triton_mm,"",@"SHT_CUDA_INFO"
	.sectionflags	@""
	.align	4


	//----- nvinfo : EIATTR_CUDA_API_VERSION
	.align		4
        /*0000*/ 	.byte	0x04, 0x37
        /*0002*/ 	.short	(.L_9 - .L_8)
.L_8:
        /*0004*/ 	.word	0x0000007c


	//----- nvinfo : EIATTR_KPARAM_INFO
	.align		4
.L_9:
        /*0008*/ 	.byte	0x04, 0x17
        /*000a*/ 	.short	(.L_11 - .L_10)
.L_10:
        /*000c*/ 	.word	0x00000000
        /*0010*/ 	.short	0x0003
        /*0012*/ 	.short	0x0018
        /*0014*/ 	.byte	0x00, 0xf0, 0x11, 0x00


	//----- nvinfo : EIATTR_KPARAM_INFO
	.align		4
.L_11:
        /*0018*/ 	.byte	0x04, 0x17
        /*001a*/ 	.short	(.L_13 - .L_12)
.L_12:
        /*001c*/ 	.word	0x00000000
        /*0020*/ 	.short	0x0002
        /*0022*/ 	.short	0x0010
        /*0024*/ 	.byte	0x00, 0xf0, 0x21, 0x00


	//----- nvinfo : EIATTR_KPARAM_INFO
	.align		4
.L_13:
        /*0028*/ 	.byte	0x04, 0x17
        /*002a*/ 	.short	(.L_15 - .L_14)
.L_14:
        /*002c*/ 	.word	0x00000000
        /*0030*/ 	.short	0x0001
        /*0032*/ 	.short	0x0008
        /*0034*/ 	.byte	0x00, 0xf0, 0x21, 0x00


	//----- nvinfo : EIATTR_KPARAM_INFO
	.align		4
.L_15:
        /*0038*/ 	.byte	0x04, 0x17
        /*003a*/ 	.short	(.L_17 - .L_16)
.L_16:
        /*003c*/ 	.word	0x00000000
        /*0040*/ 	.short	0x0000
        /*0042*/ 	.short	0x0000
        /*0044*/ 	.byte	0x00, 0xf0, 0x21, 0x00


	//----- nvinfo : EIATTR_SPARSE_MMA_MASK
	.align		4
.L_17:
        /*0048*/ 	.byte	0x03, 0x50
        /*004a*/ 	.short	0x0000


	//----- nvinfo : EIATTR_MAXREG_COUNT
	.align		4
        /*004c*/ 	.byte	0x03, 0x1b
        /*004e*/ 	.short	0x00ff


	//----- nvinfo : EIATTR_COOP_GROUP_MASK_REGIDS
	.align		4
        /*0050*/ 	.byte	0x04, 0x29
        /*0052*/ 	.short	(.L_19 - .L_18)


	//   ....[0]....
.L_18:
        /*0054*/ 	.word	0xffffffff


	//----- nvinfo : EIATTR_COOP_GROUP_INSTR_OFFSETS
	.align		4
.L_19:
        /*0058*/ 	.byte	0x04, 0x28
        /*005a*/ 	.short	(.L_21 - .L_20)


	//   ....[0]....
.L_20:
        /*005c*/ 	.word	0x00000df0


	//----- nvinfo : EIATTR_EXIT_INSTR_OFFSETS
	.align		4
.L_21:
        /*0060*/ 	.byte	0x04, 0x1c
        /*0062*/ 	.short	(.L_23 - .L_22)


	//   ....[0]....
.L_22:
        /*0064*/ 	.word	0x00000050


	//   ....[1]....
        /*0068*/ 	.word	0x000013c0


	//   ....[2]....
        /*006c*/ 	.word	0x00001410


	//----- nvinfo : EIATTR_MAX_THREADS
	.align		4
.L_23:
        /*0070*/ 	.byte	0x04, 0x05
        /*0072*/ 	.short	(.L_25 - .L_24)
.L_24:
        /*0074*/ 	.word	0x00000100
        /*0078*/ 	.word	0x00000001
        /*007c*/ 	.word	0x00000001


	//----- nvinfo : EIATTR_CBANK_PARAM_SIZE
	.align		4
.L_25:
        /*0080*/ 	.byte	0x03, 0x19
        /*0082*/ 	.short	0x001c


	//----- nvinfo : EIATTR_PARAM_CBANK
	.align		4
        /*0084*/ 	.byte	0x04, 0x0a
        /*0086*/ 	.short	(.L_27 - .L_26)
	.align		4
.L_26:
        /*0088*/ 	.word	index@(.nv.constant0.triton_mm)
        /*008c*/ 	.short	0x0210
        /*008e*/ 	.short	0x001c


	//----- nvinfo : EIATTR_SW_WAR
	.align		4
.L_27:
        /*0090*/ 	.byte	0x04, 0x36
        /*0092*/ 	.short	(.L_29 - .L_28)
.L_28:
        /*0094*/ 	.word	0x00000008
.L_29:


//--------------------- .nv.callgraph             --------------------------
	.section	.nv.callgraph,"",@"SHT_CUDA_CALLGRAPH"
	.align	4
	.sectionentsize	8
	.align		4
        /*0000*/ 	.word	0x00000000
	.align		4
        /*0004*/ 	.word	0xffffffff
	.align		4
        /*0008*/ 	.word	0x00000000
	.align		4
        /*000c*/ 	.word	0xfffffffe
	.align		4
        /*0010*/ 	.word	0x00000000
	.align		4
        /*0014*/ 	.word	0xfffffffd
	.align		4
        /*0018*/ 	.word	0x00000000
	.align		4
        /*001c*/ 	.word	0xfffffffc


//--------------------- .text.triton_mm           --------------------------
	.section	.text.triton_mm,"ax",@progbits
	.sectionflags	@"SHF_BARRIERS=1"
	.align	128
        .global         triton_mm
        .type           triton_mm,@function
        .size           triton_mm,(.L_x_2 - triton_mm)
        .other          triton_mm,@"STO_CUDA_ENTRY STV_DEFAULT"
triton_mm:
.text.triton_mm:
[----:B------:R-:W1:Y:S02]  /*0000*/  LDC R1, c[0x0][0x28] ;  /* 0x00000a00ff017b82 */ /* 0x000e640000000800 */
[----:B------:R-:W-:Y:S01]  /*0010*/  ULDC UR8, c[0x0][0x228] ;  /* 0x00008a0000087ab9 */ /* 0x000fe20000000800 */
[----:B------:R-:W-:Y:S02]  /*0020*/  UMOV UR4, 0x3000 ;  /* 0x0000300000047882 */ /* 0x000fe40000000000 */
[----:B------:R-:W-:-:S06]  /*0030*/  UIMAD UR4, UR8, UR4, 0x3000000 ;  /* 0x03000000080474a4 */ /* 0x000fcc000f8e0204 */
[----:B------:R-:W-:-:S13]  /*0040*/  ISETP.NE.AND P0, PT, RZ, UR4, PT ;  /* 0x00000004ff007c0c */ /* 0x000fda000bf05270 */
[----:B------:R-:W-:Y:S05]  /*0050*/  @!P0 EXIT ;  /* 0x000000000000894d */ /* 0x000fea0003800000 */
[----:B------:R-:W2:Y:S01]  /*0060*/  S2UR UR9, SR_CTAID.X ;  /* 0x00000000000979c3 */ /* 0x000ea20000002500 */
[----:B------:R-:W-:Y:S01]  /*0070*/  UIADD3 UR6, UR8, 0x103f, URZ ;  /* 0x0000103f08067890 */ /* 0x000fe2000fffe03f */
[----:B------:R-:W3:Y:S01]  /*0080*/  S2R R5, SR_CTAID.X ;  /* 0x0000000000057919 */ /* 0x000ee20000002500 */
[----:B------:R-:W-:Y:S01]  /*0090*/  ULDC.64 UR26, c[0x0][0x208] ;  /* 0x00008200001a7ab9 */ /* 0x000fe20000000a00 */
[----:B------:R-:W-:Y:S02]  /*00a0*/  CS2R R24, SRZ ;  /* 0x0000000000187805 */ /* 0x000fe4000001ff00 */
[----:B------:R-:W-:Y:S02]  /*00b0*/  CS2R R26, SRZ ;  /* 0x00000000001a7805 */ /* 0x000fe4000001ff00 */
[----:B------:R-:W-:Y:S02]  /*00c0*/  CS2R R28, SRZ ;  /* 0x00000000001c7805 */ /* 0x000fe4000001ff00 */
[----:B------:R-:W-:-:S02]  /*00d0*/  CS2R R34, SRZ ;  /* 0x0000000000227805 */ /* 0x000fc4000001ff00 */
[----:B------:R-:W-:Y:S02]  /*00e0*/  CS2R R36, SRZ ;  /* 0x0000000000247805 */ /* 0x000fe4000001ff00 */
[----:B------:R-:W-:Y:S01]  /*00f0*/  CS2R R38, SRZ ;  /* 0x0000000000267805 */ /* 0x000fe2000001ff00 */
[----:B------:R-:W-:Y:S01]  /*0100*/  UMOV UR22, 0x1 ;  /* 0x0000000100167882 */ /* 0x000fe20000000000 */
[----:B------:R-:W-:Y:S01]  /*0110*/  UMOV UR23, 0xffffffff ;  /* 0xffffffff00177882 */ /* 0x000fe20000000000 */
[----:B------:R-:W-:Y:S01]  /*0120*/  UMOV UR24, 0xffffffc0 ;  /* 0xffffffc000187882 */ /* 0x000fe20000000000 */
[----:B--2---:R-:W-:Y:S02]  /*0130*/  UIMAD.WIDE UR4, UR9, 0x2aaaaaab, URZ ;  /* 0x2aaaaaab090478a5 */ /* 0x004fe4000f8e023f */
[----:B------:R-:W-:Y:S01]  /*0140*/  ISETP.LE.AND P1, PT, RZ, UR9, PT ;  /* 0x00000009ff007c0c */ /* 0x000fe2000bf23270 */
[----:B------:R-:W-:Y:S02]  /*0150*/  USHF.R.S32.HI UR4, URZ, 0x1f, UR6 ;  /* 0x0000001f3f047899 */ /* 0x000fe40008011406 */
[----:B------:R-:W-:-:S02]  /*0160*/  USHF.R.U32.HI UR7, URZ, 0x1f, UR5 ;  /* 0x0000001f3f077899 */ /* 0x000fc40008011605 */
[----:B------:R-:W-:Y:S02]  /*0170*/  ULEA.HI UR4, UR4, UR6, URZ, 0x6 ;  /* 0x0000000604047291 */ /* 0x000fe4000f8f303f */
[----:B------:R-:W-:Y:S01]  /*0180*/  ULEA.HI.SX32 UR7, UR5, UR7, 0x18 ;  /* 0x0000000705077291 */ /* 0x000fe2000f8fc23f */
[----:B---3--:R-:W-:Y:S01]  /*0190*/  IABS R7, R5 ;  /* 0x0000000500077213 */ /* 0x008fe20000000000 */
[----:B------:R-:W-:Y:S02]  /*01a0*/  UIADD3 UR6, UR8, 0x1000, URZ ;  /* 0x0000100008067890 */ /* 0x000fe4000fffe03f */
[----:B------:R-:W-:Y:S02]  /*01b0*/  USHF.L.U32 UR5, UR7, 0x3, URZ ;  /* 0x0000000307057899 */ /* 0x000fe4000800063f */
[----:B------:R-:W-:Y:S02]  /*01c0*/  UIMAD UR7, UR7, -0x600, UR9 ;  /* 0xfffffa00070778a4 */ /* 0x000fe4000f8e0209 */
[----:B------:R-:W-:Y:S01]  /*01d0*/  ULEA.HI.SX32 UR4, UR4, -UR5, 0x1a ;  /* 0x8000000504047291 */ /* 0x000fe2000f8fd23f */
[----:B------:R-:W-:-:S03]  /*01e0*/  IABS R8, UR6 ;  /* 0x0000000600087c13 */ /* 0x000fc60008000000 */
[----:B------:R-:W-:-:S04]  /*01f0*/  UISETP.LT.AND UP0, UPT, UR4, 0x8, UPT ;  /* 0x000000080400788c */ /* 0x000fc8000bf01270 */
[----:B------:R-:W-:-:S06]  /*0200*/  USEL UR4, UR4, 0x8, UP0 ;  /* 0x0000000804047887 */ /* 0x000fcc0008000000 */
[----:B------:R-:W-:-:S05]  /*0210*/  IMAD.U32 R4, RZ, RZ, UR4 ;  /* 0x00000004ff047e24 */ /* 0x000fca000f8e00ff */
[----:B------:R-:W-:-:S04]  /*0220*/  IABS R11, R4 ;  /* 0x00000004000b7213 */ /* 0x000fc80000000000 */
[----:B------:R-:W2:Y:S08]  /*0230*/  I2F.RP R0, R11 ;  /* 0x0000000b00007306 */ /* 0x000eb00000209400 */
[----:B--2---:R-:W2:Y:S02]  /*0240*/  MUFU.RCP R0, R0 ;  /* 0x0000000000007308 */ /* 0x004ea40000001000 */
[----:B--2---:R-:W-:-:S06]  /*0250*/  VIADD R2, R0, 0xffffffe ;  /* 0x0ffffffe00027836 */ /* 0x004fcc0000000000 */
[----:B------:R2:W3:Y:S02]  /*0260*/  F2I.FTZ.U32.TRUNC.NTZ R3, R2 ;  /* 0x0000000200037305 */ /* 0x0004e4000021f000 */
[----:B--2---:R-:W-:Y:S02]  /*0270*/  IMAD.MOV.U32 R2, RZ, RZ, RZ ;  /* 0x000000ffff027224 */ /* 0x004fe400078e00ff */
[----:B---3--:R-:W-:-:S04]  /*0280*/  IMAD.MOV R6, RZ, RZ, -R3 ;  /* 0x000000ffff067224 */ /* 0x008fc800078e0a03 */
[----:B------:R-:W-:Y:S01]  /*0290*/  IMAD R5, R6, R11, RZ ;  /* 0x0000000b06057224 */ /* 0x000fe200078e02ff */
[----:B------:R-:W-:-:S03]  /*02a0*/  IABS R6, R4 ;  /* 0x0000000400067213 */ /* 0x000fc60000000000 */
[----:B------:R-:W-:Y:S02]  /*02b0*/  IMAD.HI.U32 R4, R3, R5, R2 ;  /* 0x0000000503047227 */ /* 0x000fe400078e0002 */
[----:B------:R-:W2:Y:S02]  /*02c0*/  I2F.RP R5, R8 ;  /* 0x0000000800057306 */ /* 0x000ea40000209400 */
[----:B------:R-:W-:Y:S02]  /*02d0*/  IMAD.MOV.U32 R3, RZ, RZ, R7 ;  /* 0x000000ffff037224 */ /* 0x000fe400078e0007 */
[----:B------:R-:W-:Y:S02]  /*02e0*/  IMAD.MOV R7, RZ, RZ, -R6 ;  /* 0x000000ffff077224 */ /* 0x000fe400078e0a06 */
[----:B------:R-:W-:-:S04]  /*02f0*/  IMAD.HI.U32 R0, R4, R3, RZ ;  /* 0x0000000304007227 */ /* 0x000fc800078e00ff */
[----:B------:R-:W-:Y:S02]  /*0300*/  IMAD R2, R0, R7, R3 ;  /* 0x0000000700027224 */ /* 0x000fe400078e0203 */
[----:B------:R-:W3:Y:S01]  /*0310*/  S2R R0, SR_TID.X ;  /* 0x0000000000007919 */ /* 0x000ee20000002100 */
[----:B------:R-:W-:Y:S02]  /*0320*/  IMAD.U32 R3, RZ, RZ, UR7 ;  /* 0x00000007ff037e24 */ /* 0x000fe4000f8e00ff */
[----:B------:R-:W-:Y:S01]  /*0330*/  ISETP.GT.U32.AND P0, PT, R11, R2, PT ;  /* 0x000000020b00720c */ /* 0x000fe20003f04070 */
[----:B--2---:R-:W2:Y:S02]  /*0340*/  MUFU.RCP R5, R5 ;  /* 0x0000000500057308 */ /* 0x004ea40000001000 */
[----:B------:R-:W-:-:S05]  /*0350*/  IABS R9, R3 ;  /* 0x0000000300097213 */ /* 0x000fca0000000000 */
[----:B------:R-:W-:-:S05]  /*0360*/  IMAD.HI.U32 R4, R4, R9, RZ ;  /* 0x0000000904047227 */ /* 0x000fca00078e00ff */
[----:B------:R-:W-:Y:S02]  /*0370*/  @!P0 IMAD.IADD R2, R2, 0x1, -R11 ;  /* 0x0000000102028824 */ /* 0x000fe400078e0a0b */
[----:B--2---:R-:W-:-:S03]  /*0380*/  VIADD R3, R5, 0xffffffe ;  /* 0x0ffffffe05037836 */ /* 0x004fc60000000000 */
[C---:B------:R-:W-:Y:S01]  /*0390*/  ISETP.GT.U32.AND P0, PT, R11.reuse, R2, PT ;  /* 0x000000020b00720c */ /* 0x040fe20003f04070 */
[----:B------:R-:W-:Y:S01]  /*03a0*/  IMAD R5, R4, R7, R9 ;  /* 0x0000000704057224 */ /* 0x000fe200078e0209 */
[----:B------:R-:W-:Y:S01]  /*03b0*/  LOP3.LUT R7, RZ, UR4, RZ, 0x33, !PT ;  /* 0x00000004ff077c12 */ /* 0x000fe2000f8e33ff */
[----:B------:R-:W2:Y:S03]  /*03c0*/  F2I.FTZ.U32.TRUNC.NTZ R3, R3 ;  /* 0x0000000300037305 */ /* 0x000ea6000021f000 */
[----:B------:R-:W-:Y:S02]  /*03d0*/  ISETP.GT.U32.AND P3, PT, R11, R5, PT ;  /* 0x000000050b00720c */ /* 0x000fe40003f64070 */
[----:B---3--:R-:W-:-:S05]  /*03e0*/  SHF.R.U32.HI R9, RZ, 0x3, R0 ;  /* 0x00000003ff097819 */ /* 0x008fca0000011600 */
[----:B------:R-:W-:Y:S01]  /*03f0*/  @!P0 IMAD.IADD R2, R2, 0x1, -R11 ;  /* 0x0000000102028824 */ /* 0x000fe200078e0a0b */
[----:B------:R-:W-:Y:S01]  /*0400*/  ISETP.NE.AND P0, PT, RZ, UR4, PT ;  /* 0x00000004ff007c0c */ /* 0x000fe2000bf05270 */
[----:B------:R-:W-:Y:S01]  /*0410*/  ULOP3.LUT UR4, UR7, UR4, URZ, 0x3c, !UPT ;  /* 0x0000000407047292 */ /* 0x000fe2000f8e3c3f */
[----:B------:R-:W-:Y:S01]  /*0420*/  SGXT.U32 R9, R9, 0x5 ;  /* 0x000000050909781a */ /* 0x000fe20000000000 */
[----:B------:R-:W-:Y:S01]  /*0430*/  @!P1 IMAD.MOV R2, RZ, RZ, -R2 ;  /* 0x000000ffff029224 */ /* 0x000fe200078e0a02 */
[----:B------:R-:W3:Y:S01]  /*0440*/  S2UR UR7, SR_CgaCtaId ;  /* 0x00000000000779c3 */ /* 0x000ee20000008800 */
[----:B--2---:R-:W-:Y:S02]  /*0450*/  IMAD.MOV R13, RZ, RZ, -R3 ;  /* 0x000000ffff0d7224 */ /* 0x004fe400078e0a03 */
[----:B------:R-:W-:Y:S01]  /*0460*/  @!P3 IMAD.IADD R5, R5, 0x1, -R11 ;  /* 0x000000010505b824 */ /* 0x000fe200078e0a0b */
[----:B------:R-:W-:Y:S01]  /*0470*/  SEL R2, R7, R2, !P0 ;  /* 0x0000000207027207 */ /* 0x000fe20004000000 */
[----:B------:R-:W-:Y:S01]  /*0480*/  IMAD R13, R13, R8, RZ ;  /* 0x000000080d0d7224 */ /* 0x000fe200078e02ff */
[----:B------:R-:W-:Y:S01]  /*0490*/  ISETP.LE.AND P1, PT, RZ, UR4, PT ;  /* 0x00000004ff007c0c */ /* 0x000fe2000bf23270 */
[----:B------:R-:W-:Y:S01]  /*04a0*/  @!P3 VIADD R4, R4, 0x1 ;  /* 0x000000010404b836 */ /* 0x000fe20000000000 */
[----:B------:R-:W-:Y:S01]  /*04b0*/  ISETP.GE.U32.AND P2, PT, R5, R11, PT ;  /* 0x0000000b0500720c */ /* 0x000fe20003f46070 */
[----:B------:R-:W-:Y:S01]  /*04c0*/  VIADD R2, R2, UR5 ;  /* 0x0000000502027c36 */ /* 0x000fe20008000000 */
[----:B------:R-:W-:Y:S01]  /*04d0*/  IABS R5, UR6 ;  /* 0x0000000600057c13 */ /* 0x000fe20008000000 */
[----:B------:R-:W-:-:S02]  /*04e0*/  UMOV UR4, 0x400 ;  /* 0x0000040000047882 */ /* 0x000fc40000000000 */
[----:B------:R-:W-:Y:S02]  /*04f0*/  IMAD.SHL.U32 R6, R2, 0x40, RZ ;  /* 0x0000004002067824 */ /* 0x000fe400078e00ff */
[----:B------:R-:W-:-:S04]  /*0500*/  IMAD.MOV.U32 R2, RZ, RZ, RZ ;  /* 0x000000ffff027224 */ /* 0x000fc800078e00ff */
[----:B------:R-:W-:Y:S01]  /*0510*/  IMAD.HI.U32 R10, R3, R13, R2 ;  /* 0x0000000d030a7227 */ /* 0x000fe200078e0002 */
[----:B------:R-:W-:Y:S01]  /*0520*/  LOP3.LUT R2, R6, R9, RZ, 0xfc, !PT ;  /* 0x0000000906027212 */ /* 0x000fe200078efcff */
[----:B------:R-:W2:Y:S01]  /*0530*/  LDC.64 R12, c[0x0][0x210] ;  /* 0x00008400ff0c7b82 */ /* 0x000ea20000000a00 */
[----:B------:R-:W-:Y:S01]  /*0540*/  LOP3.LUT R3, R6, 0x20, R9, 0xfe, !PT ;  /* 0x0000002006037812 */ /* 0x000fe200078efe09 */
[----:B------:R-:W-:Y:S01]  /*0550*/  IMAD.MOV R6, RZ, RZ, -R5 ;  /* 0x000000ffff067224 */ /* 0x000fe200078e0a05 */
[----:B------:R-:W-:Y:S01]  /*0560*/  IABS R15, R2 ;  /* 0x00000002000f7213 */ /* 0x000fe20000000000 */
[----:B------:R-:W-:Y:S01]  /*0570*/  @P2 VIADD R4, R4, 0x1 ;  /* 0x0000000104042836 */ /* 0x000fe20000000000 */
[----:B------:R-:W-:Y:S01]  /*0580*/  IABS R17, R3 ;  /* 0x0000000300117213 */ /* 0x000fe20000000000 */
[----:B---3--:R-:W-:Y:S02]  /*0590*/  UPRMT UR7, UR7, 0x654, UR4 ;  /* 0x0000065407077896 */ /* 0x008fe40008000004 */
[----:B------:R-:W-:-:S04]  /*05a0*/  IMAD.HI.U32 R5, R10, R15, RZ ;  /* 0x0000000f0a057227 */ /* 0x000fc800078e00ff */
[----:B------:R-:W-:-:S04]  /*05b0*/  IMAD.HI.U32 R10, R10, R17, RZ ;  /* 0x000000110a0a7227 */ /* 0x000fc800078e00ff */
[-C--:B------:R-:W-:Y:S02]  /*05c0*/  IMAD R15, R5, R6.reuse, R15 ;  /* 0x00000006050f7224 */ /* 0x080fe400078e020f */
[----:B------:R-:W-:Y:S02]  /*05d0*/  IMAD R17, R10, R6, R17 ;  /* 0x000000060a117224 */ /* 0x000fe400078e0211 */
[----:B------:R-:W-:Y:S01]  /*05e0*/  @!P1 IMAD.MOV R4, RZ, RZ, -R4 ;  /* 0x000000ffff049224 */ /* 0x000fe200078e0a04 */
[----:B------:R-:W-:Y:S01]  /*05f0*/  ISETP.GT.U32.AND P2, PT, R8, R15, PT ;  /* 0x0000000f0800720c */ /* 0x000fe20003f44070 */
[----:B------:R-:W-:Y:S01]  /*0600*/  IMAD.SHL.U32 R5, R0, 0x8, RZ ;  /* 0x0000000800057824 */ /* 0x000fe200078e00ff */
[----:B------:R-:W-:Y:S02]  /*0610*/  ISETP.GT.U32.AND P3, PT, R8, R17, PT ;  /* 0x000000110800720c */ /* 0x000fe40003f64070 */
[----:B------:R-:W-:Y:S02]  /*0620*/  SEL R4, R7, R4, !P0 ;  /* 0x0000000407047207 */ /* 0x000fe40004000000 */
[----:B------:R-:W-:-:S02]  /*0630*/  LOP3.LUT R10, R5, 0x38, R0, 0x48, !PT ;  /* 0x00000038050a7812 */ /* 0x000fc400078e4800 */
[C---:B------:R-:W-:Y:S01]  /*0640*/  LOP3.LUT R7, R9.reuse, 0x20, RZ, 0xfc, !PT ;  /* 0x0000002009077812 */ /* 0x040fe200078efcff */
[----:B------:R-:W-:Y:S01]  /*0650*/  IMAD.SHL.U32 R4, R4, 0x40, RZ ;  /* 0x0000004004047824 */ /* 0x000fe200078e00ff */
[----:B------:R-:W-:Y:S01]  /*0660*/  ISETP.GE.AND P1, PT, R2, RZ, PT ;  /* 0x000000ff0200720c */ /* 0x000fe20003f26270 */
[----:B------:R-:W-:Y:S02]  /*0670*/  IMAD R6, R9, 0x40, R10 ;  /* 0x0000004009067824 */ /* 0x000fe400078e020a */
[--C-:B------:R-:W-:Y:S01]  /*0680*/  @!P2 IMAD.IADD R15, R15, 0x1, -R8.reuse ;  /* 0x000000010f0fa824 */ /* 0x100fe200078e0a08 */
[----:B------:R-:W-:Y:S01]  /*0690*/  LOP3.LUT R18, R4, R9, RZ, 0xfc, !PT ;  /* 0x0000000904127212 */ /* 0x000fe200078efcff */
[----:B------:R-:W-:Y:S01]  /*06a0*/  @!P3 IMAD.IADD R17, R17, 0x1, -R8 ;  /* 0x000000011111b824 */ /* 0x000fe200078e0a08 */
[----:B------:R-:W-:Y:S01]  /*06b0*/  LOP3.LUT R20, R4, 0x20, R9, 0xfe, !PT ;  /* 0x0000002004147812 */ /* 0x000fe200078efe09 */
[----:B------:R-:W-:Y:S01]  /*06c0*/  IMAD R7, R7, 0x40, R10 ;  /* 0x0000004007077824 */ /* 0x000fe200078e020a */
[C---:B------:R-:W-:Y:S01]  /*06d0*/  ISETP.GT.U32.AND P0, PT, R8.reuse, R15, PT ;  /* 0x0000000f0800720c */ /* 0x040fe20003f04070 */
[----:B------:R-:W3:Y:S01]  /*06e0*/  LDC.64 R10, c[0x0][0x218] ;  /* 0x00008600ff0a7b82 */ /* 0x000ee20000000a00 */
[----:B------:R-:W-:Y:S01]  /*06f0*/  ISETP.GT.U32.AND P2, PT, R8, R17, PT ;  /* 0x000000110800720c */ /* 0x000fe20003f44070 */
[----:B------:R-:W-:Y:S01]  /*0700*/  IMAD.HI R9, R18, 0x2aaaaaab, RZ ;  /* 0x2aaaaaab12097827 */ /* 0x000fe200078e02ff */
[----:B------:R-:W-:-:S02]  /*0710*/  ISETP.GE.AND P3, PT, R3, RZ, PT ;  /* 0x000000ff0300720c */ /* 0x000fc40003f66270 */
[----:B------:R-:W-:Y:S01]  /*0720*/  LEA R31, R6, UR7, 0x1 ;  /* 0x00000007061f7c11 */ /* 0x000fe2000f8e08ff */
[----:B------:R-:W-:Y:S01]  /*0730*/  IMAD.HI R16, R20, 0x2aaaaaab, RZ ;  /* 0x2aaaaaab14107827 */ /* 0x000fe200078e02ff */
[----:B------:R-:W-:-:S04]  /*0740*/  SHF.R.U32.HI R14, RZ, 0x1f, R9 ;  /* 0x0000001fff0e7819 */ /* 0x000fc80000011609 */
[----:B------:R-:W-:Y:S01]  /*0750*/  SHF.R.U32.HI R19, RZ, 0x1f, R16 ;  /* 0x0000001fff137819 */ /* 0x000fe20000011610 */
[--C-:B------:R-:W-:Y:S01]  /*0760*/  @!P0 IMAD.IADD R15, R15, 0x1, -R8.reuse ;  /* 0x000000010f0f8824 */ /* 0x100fe200078e0a08 */
[----:B------:R-:W-:Y:S01]  /*0770*/  LEA.HI R9, R9, R14, RZ, 0x15 ;  /* 0x0000000e09097211 */ /* 0x000fe200078fa8ff */
[----:B------:R-:W-:Y:S01]  /*0780*/  @!P2 IMAD.IADD R17, R17, 0x1, -R8 ;  /* 0x000000011111a824 */ /* 0x000fe200078e0a08 */
[----:B------:R-:W-:Y:S01]  /*0790*/  LEA.HI R19, R16, R19, RZ, 0x15 ;  /* 0x0000001310137211 */ /* 0x000fe200078fa8ff */
[----:B------:R-:W-:Y:S01]  /*07a0*/  @!P1 IMAD.MOV R15, RZ, RZ, -R15 ;  /* 0x000000ffff0f9224 */ /* 0x000fe200078e0a0f */
[----:B------:R-:W-:Y:S01]  /*07b0*/  ISETP.NE.AND P0, PT, RZ, UR6, PT ;  /* 0x00000006ff007c0c */ /* 0x000fe2000bf05270 */
[----:B------:R-:W-:Y:S01]  /*07c0*/  @!P3 IMAD.MOV R17, RZ, RZ, -R17 ;  /* 0x000000ffff11b224 */ /* 0x000fe200078e0a11 */
[----:B------:R-:W-:Y:S01]  /*07d0*/  LOP3.LUT R14, RZ, UR6, RZ, 0x33, !PT ;  /* 0x00000006ff0e7c12 */ /* 0x000fe2000f8e33ff */
[----:B------:R-:W-:Y:S01]  /*07e0*/  IMAD R19, R19, -0x3000, R20 ;  /* 0xffffd00013137824 */ /* 0x000fe200078e0214 */
[----:B------:R-:W-:Y:S01]  /*07f0*/  LOP3.LUT R8, R5, 0x38, RZ, 0xc0, !PT ;  /* 0x0000003805087812 */ /* 0x000fe200078ec0ff */
[----:B------:R-:W-:Y:S01]  /*0800*/  IMAD R9, R9, -0x3000, R18 ;  /* 0xffffd00009097824 */ /* 0x000fe200078e0212 */
[----:B------:R-:W-:-:S02]  /*0810*/  SEL R21, R14, R15, !P0 ;  /* 0x0000000f0e157207 */ /* 0x000fc40004000000 */
[----:B------:R-:W-:Y:S01]  /*0820*/  SEL R17, R14, R17, !P0 ;  /* 0x000000110e117207 */ /* 0x000fe20004000000 */
[--C-:B------:R-:W-:Y:S02]  /*0830*/  IMAD R19, R19, 0xc00, R8.reuse ;  /* 0x00000c0013137824 */ /* 0x100fe400078e0208 */
[--C-:B------:R-:W-:Y:S02]  /*0840*/  IMAD R21, R21, 0xc00, R8.reuse ;  /* 0x00000c0015157824 */ /* 0x100fe400078e0208 */
[--C-:B------:R-:W-:Y:S02]  /*0850*/  IMAD R17, R17, 0xc00, R8.reuse ;  /* 0x00000c0011117824 */ /* 0x100fe400078e0208 */
[----:B------:R-:W-:Y:S02]  /*0860*/  IMAD R9, R9, 0xc00, R8 ;  /* 0x00000c0009097824 */ /* 0x000fe400078e0208 */
[----:B--2---:R-:W-:-:S04]  /*0870*/  IMAD.WIDE R20, R21, 0x2, R12 ;  /* 0x0000000215147825 */ /* 0x004fc800078e020c */
[----:B---3--:R-:W-:Y:S01]  /*0880*/  IMAD.WIDE R32, R19, 0x2, R10 ;  /* 0x0000000213207825 */ /* 0x008fe200078e020a */
[----:B------:R-:W-:Y:S01]  /*0890*/  LEA R19, R7, UR7, 0x1 ;  /* 0x0000000707137c11 */ /* 0x000fe2000f8e08ff */
[----:B------:R-:W-:Y:S01]  /*08a0*/  @!PT LDS RZ, [RZ] ;  /* 0x00000000fffff984 */ /* 0x000fe20000000800 */
[----:B------:R-:W-:Y:S01]  /*08b0*/  @!PT LDS RZ, [RZ] ;  /* 0x00000000fffff984 */ /* 0x000fe20000000800 */
[----:B------:R-:W-:Y:S01]  /*08c0*/  @!PT LDS RZ, [RZ] ;  /* 0x00000000fffff984 */ /* 0x000fe20000000800 */
[----:B------:R-:W-:Y:S02]  /*08d0*/  LDGSTS.E.BYPASS.128 [R31], desc[UR26][R20.64] ;  /* 0x00000000141f7fae */ /* 0x000fe4000b901c5a */
[----:B------:R-:W-:-:S04]  /*08e0*/  IMAD.WIDE R22, R17, 0x2, R12 ;  /* 0x0000000211167825 */ /* 0x000fc800078e020c */
[----:B------:R-:W-:Y:S01]  /*08f0*/  IMAD.WIDE R16, R9, 0x2, R10 ;  /* 0x0000000209107825 */ /* 0x000fe200078e020a */
[----:B------:R-:W-:Y:S01]  /*0900*/  LDGSTS.E.BYPASS.128 [R19], desc[UR26][R22.64] ;  /* 0x0000000016137fae */ /* 0x000fe2000b901c5a */
[----:B------:R-:W-:Y:S02]  /*0910*/  IADD3 R14, P0, R22, 0x100, RZ ;  /* 0x00000100160e7810 */ /* 0x000fe40007f1e0ff */
[----:B------:R-:W-:Y:S01]  /*0920*/  IADD3 R10, P1, R20, 0x100, RZ ;  /* 0x00000100140a7810 */ /* 0x000fe20007f3e0ff */
[----:B------:R-:W0:Y:S01]  /*0930*/  LDGDEPBAR ;  /* 0x00000000000079af */ /* 0x000e220000000000 */
[----:B------:R-:W-:Y:S02]  /*0940*/  IMAD.SHL.U32 R12, R0, 0x2, RZ ;  /* 0x00000002000c7824 */ /* 0x000fe400078e00ff */
[----:B------:R-:W-:Y:S01]  /*0950*/  IMAD.X R15, RZ, RZ, R23, P0 ;  /* 0x000000ffff0f7224 */ /* 0x000fe200000e0617 */
[----:B------:R-:W-:Y:S01]  /*0960*/  LDGSTS.E.BYPASS.128 [R31+0x6000], desc[UR26][R16.64] ;  /* 0x06000000101f7fae */ /* 0x000fe2000b901c5a */
[----:B------:R-:W-:Y:S01]  /*0970*/  IMAD.X R11, RZ, RZ, R21, P1 ;  /* 0x000000ffff0b7224 */ /* 0x000fe200008e0615 */
[----:B------:R-:W-:-:S02]  /*0980*/  IADD3 R44, P0, R32, 0x100, RZ ;  /* 0x00000100202c7810 */ /* 0x000fc40007f1e0ff */
[----:B------:R-:W-:Y:S01]  /*0990*/  LDGSTS.E.BYPASS.128 [R19+0x6000], desc[UR26][R32.64] ;  /* 0x0600000020137fae */ /* 0x000fe2000b901c5a */
[----:B------:R-:W-:Y:S02]  /*09a0*/  IADD3 R13, P1, R16, 0x100, RZ ;  /* 0x00000100100d7810 */ /* 0x000fe40007f3e0ff */
[----:B------:R-:W-:Y:S01]  /*09b0*/  LOP3.LUT R12, R12, 0x100, RZ, 0xc0, !PT ;  /* 0x000001000c0c7812 */ /* 0x000fe200078ec0ff */
[----:B------:R-:W0:Y:S01]  /*09c0*/  LDGDEPBAR ;  /* 0x00000000000079af */ /* 0x000e220000000000 */
[----:B------:R-:W-:Y:S02]  /*09d0*/  IMAD.X R9, RZ, RZ, R33, P0 ;  /* 0x000000ffff097224 */ /* 0x000fe400000e0621 */
[C---:B------:R-:W-:Y:S01]  /*09e0*/  LOP3.LUT R40, R12.reuse, 0x2000002, RZ, 0xfc, !PT ;  /* 0x020000020c287812 */ /* 0x040fe200078efcff */
[----:B------:R-:W-:Y:S01]  /*09f0*/  BAR.SYNC.DEFER_BLOCKING 0x0 ;  /* 0x0000000000007b1d */ /* 0x000fe20000010000 */
[----:B------:R-:W-:Y:S01]  /*0a00*/  LOP3.LUT R42, R12, 0x2000004, RZ, 0xfc, !PT ;  /* 0x020000040c2a7812 */ /* 0x000fe200078efcff */
[----:B------:R-:W-:-:S04]  /*0a10*/  IMAD.X R18, RZ, RZ, R17, P1 ;  /* 0x000000ffff127224 */ /* 0x000fc800008e0611 */
[----:B------:R-:W-:Y:S01]  /*0a20*/  @!PT LDS RZ, [RZ] ;  /* 0x00000000fffff984 */ /* 0x000fe20000000800 */
[----:B------:R-:W-:Y:S01]  /*0a30*/  @!PT LDS RZ, [RZ] ;  /* 0x00000000fffff984 */ /* 0x000fe20000000800 */
[----:B------:R-:W-:Y:S01]  /*0a40*/  @!PT LDS RZ, [RZ] ;  /* 0x00000000fffff984 */ /* 0x000fe20000000800 */
[----:B------:R2:W-:Y:S04]  /*0a50*/  LDGSTS.E.BYPASS.128 [R31+0x2000], desc[UR26][R20.64+0x80] ;  /* 0x02000080141f7fae */ /* 0x0005e8000b901c5a */
[----:B------:R3:W-:Y:S04]  /*0a60*/  LDGSTS.E.BYPASS.128 [R19+0x2000], desc[UR26][R22.64+0x80] ;  /* 0x0200008016137fae */ /* 0x0007e8000b901c5a */
[----:B------:R-:W0:Y:S04]  /*0a70*/  LDGDEPBAR ;  /* 0x00000000000079af */ /* 0x000e280000000000 */
[----:B------:R4:W-:Y:S01]  /*0a80*/  LDGSTS.E.BYPASS.128 [R31+0x8000], desc[UR26][R16.64+0x80] ;  /* 0x08000080101f7fae */ /* 0x0009e2000b901c5a */
[----:B--2---:R-:W-:-:S03]  /*0a90*/  SHF.R.U32.HI R20, RZ, 0x3, R0 ;  /* 0x00000003ff147819 */ /* 0x004fc60000011600 */
[----:B------:R2:W-:Y:S01]  /*0aa0*/  LDGSTS.E.BYPASS.128 [R19+0x8000], desc[UR26][R32.64+0x80] ;  /* 0x0800008020137fae */ /* 0x0005e2000b901c5a */
[C---:B---3--:R-:W-:Y:S02]  /*0ab0*/  LOP3.LUT R22, R12.reuse, 0x2000000, RZ, 0xfc, !PT ;  /* 0x020000000c167812 */ /* 0x048fe400078efcff */
[----:B------:R-:W-:Y:S01]  /*0ac0*/  LOP3.LUT R12, R12, 0x2000006, RZ, 0xfc, !PT ;  /* 0x020000060c0c7812 */ /* 0x000fe200078efcff */
[----:B------:R-:W0:Y:S01]  /*0ad0*/  LDGDEPBAR ;  /* 0x00000000000079af */ /* 0x000e220000000000 */
[----:B----4-:R-:W-:Y:S02]  /*0ae0*/  CS2R R30, SRZ ;  /* 0x00000000001e7805 */ /* 0x010fe4000001ff00 */
[----:B-12---:R-:W-:Y:S02]  /*0af0*/  SHF.R.U32.HI R19, RZ, 0x5, R0 ;  /* 0x00000005ff137819 */ /* 0x006fe40000011600 */
[----:B------:R-:W-:Y:S02]  /*0b00*/  CS2R R32, SRZ ;  /* 0x0000000000207805 */ /* 0x000fe4000001ff00 */
[----:B------:R-:W-:-:S07]  /*0b10*/  LOP3.LUT R21, R19, 0x7fffffc, RZ, 0xc0, !PT ;  /* 0x07fffffc13157812 */ /* 0x000fce00078ec0ff */
.L_x_0:
[----:B------:R-:W-:Y:S01]  /*0b20*/  UIADD3 UR23, UR23, 0x1, URZ ;  /* 0x0000000117177890 */ /* 0x000fe2000fffe03f */
[----:B-1----:R-:W-:Y:S01]  /*0b30*/  IMAD.MOV.U32 R16, RZ, RZ, R22 ;  /* 0x000000ffff107224 */ /* 0x002fe200078e0016 */
[----:B------:R-:W-:Y:S01]  /*0b40*/  UMOV UR5, URZ ;  /* 0x0000003f00057c82 */ /* 0x000fe20008000000 */
[----:B------:R-:W-:Y:S01]  /*0b50*/  IMAD.MOV.U32 R23, RZ, RZ, 0x40000040 ;  /* 0x40000040ff177424 */ /* 0x000fe200078e00ff */
[----:B------:R-:W-:Y:S01]  /*0b60*/  UISETP.GE.AND UP0, UPT, UR23, 0x3, UPT ;  /* 0x000000031700788c */ /* 0x000fe2000bf06270 */
[----:B------:R-:W-:Y:S01]  /*0b70*/  IMAD.MOV.U32 R41, RZ, RZ, 0x40000040 ;  /* 0x40000040ff297424 */ /* 0x000fe200078e00ff */
[----:B------:R-:W-:-:S04]  /*0b80*/  DEPBAR.LE SB0, 0x2 ;  /* 0x000080800000791a */ /* 0x000fc80000000000 */
[----:B------:R-:W-:Y:S01]  /*0b90*/  USEL UR23, UR23, URZ, !UP0 ;  /* 0x0000003f17177287 */ /* 0x000fe2000c000000 */
[----:B------:R-:W-:Y:S01]  /*0ba0*/  IMAD.MOV.U32 R43, RZ, RZ, 0x40000040 ;  /* 0x40000040ff2b7424 */ /* 0x000fe200078e00ff */
[----:B------:R-:W-:Y:S01]  /*0bb0*/  BAR.SYNC.DEFER_BLOCKING 0x0 ;  /* 0x0000000000007b1d */ /* 0x000fe20000010000 */
[----:B------:R-:W-:Y:S02]  /*0bc0*/  UIADD3 UR24, UR24, 0x40, URZ ;  /* 0x0000004018187890 */ /* 0x000fe4000fffe03f */
[----:B------:R-:W-:Y:S02]  /*0bd0*/  ULEA UR8, UR23, UR7, 0xd ;  /* 0x0000000717087291 */ /* 0x000fe4000f8e683f */
[----:B------:R-:W-:Y:S02]  /*0be0*/  UIADD3 UR22, UR22, 0x1, URZ ;  /* 0x0000000116167890 */ /* 0x000fe4000fffe03f */
[----:B------:R-:W-:Y:S02]  /*0bf0*/  UIADD3 UR4, UR8, 0x6000, URZ ;  /* 0x0000600008047890 */ /* 0x000fe4000fffe03f */
[----:B------:R-:W-:-:S02]  /*0c00*/  USHF.R.U32.HI UR8, URZ, 0x4, UR8 ;  /* 0x000000043f087899 */ /* 0x000fc40008011608 */
[----:B------:R-:W-:Y:S02]  /*0c10*/  USHF.R.U32.HI UR4, URZ, 0x4, UR4 ;  /* 0x000000043f047899 */ /* 0x000fe40008011604 */
[----:B------:R-:W-:Y:S02]  /*0c20*/  ULOP3.LUT UR8, UR8, 0x3fff, URZ, 0xc0, !UPT ;  /* 0x00003fff08087892 */ /* 0x000fe4000f8ec03f */
[----:B------:R-:W-:Y:S01]  /*0c30*/  ULOP3.LUT UR4, UR4, 0x3fff, URZ, 0xc0, !UPT ;  /* 0x00003fff04047892 */ /* 0x000fe2000f8ec03f */
[----:B------:R-:W-:Y:S01]  /*0c40*/  UMOV UR12, 0x2000002 ;  /* 0x02000002000c7882 */ /* 0x000fe20000000000 */
[----:B------:R-:W-:Y:S01]  /*0c50*/  UMOV UR13, 0x40000040 ;  /* 0x40000040000d7882 */ /* 0x000fe20000000000 */
[----:B------:R-:W-:-:S04]  /*0c60*/  UISETP.GE.AND UP1, UPT, UR22, 0x3, UPT ;  /* 0x000000031600788c */ /* 0x000fc8000bf26270 */
[----:B------:R-:W-:Y:S01]  /*0c70*/  UMOV UR9, UR4 ;  /* 0x0000000400097c82 */ /* 0x000fe20008000000 */
[----:B------:R-:W-:Y:S01]  /*0c80*/  USEL UR22, UR22, URZ, !UP1 ;  /* 0x0000003f16167287 */ /* 0x000fe2000c800000 */
[----:B------:R-:W-:Y:S01]  /*0c90*/  IADD3 R16, P0, R16, UR9, RZ ;  /* 0x0000000910107c10 */ /* 0x000fe2000ff1e0ff */
[----:B------:R-:W-:Y:S01]  /*0ca0*/  UMOV UR9, UR5 ;  /* 0x0000000500097c82 */ /* 0x000fe20008000000 */
[----:B------:R-:W-:Y:S02]  /*0cb0*/  WARPGROUP.ARRIVE ;  /* 0x00000000000079c5 */ /* 0x000fe40000000000 */
[----:B------:R-:W-:Y:S01]  /*0cc0*/  R2UR UR18, R16 ;  /* 0x00000000101272ca */ /* 0x000fe200000e0000 */
[----:B------:R-:W-:Y:S01]  /*0cd0*/  IMAD.MOV.U32 R16, RZ, RZ, R40 ;  /* 0x000000ffff107224 */ /* 0x000fe200078e0028 */
[----:B------:R-:W-:Y:S01]  /*0ce0*/  IADD3.X R17, R23, UR9, RZ, P0, !PT ;  /* 0x0000000917117c10 */ /* 0x000fe200087fe4ff */
[----:B------:R-:W-:-:S03]  /*0cf0*/  UMOV UR9, UR4 ;  /* 0x0000000400097c82 */ /* 0x000fc60008000000 */
[----:B------:R-:W-:Y:S01]  /*0d00*/  IADD3 R16, P0, R16, UR9, RZ ;  /* 0x0000000910107c10 */ /* 0x000fe2000ff1e0ff */
[----:B------:R-:W-:Y:S01]  /*0d10*/  UMOV UR9, UR5 ;  /* 0x0000000500097c82 */ /* 0x000fe20008000000 */
[----:B------:R-:W-:Y:S02]  /*0d20*/  R2UR UR19, R17 ;  /* 0x00000000111372ca */ /* 0x000fe400000e0000 */
        /* <DEDUP_REMOVED lines=9> */
[----:B------:R-:W-:-:S03]  /*0dc0*/  IADD3.X R17, R43, UR9, RZ, P0, !PT ;  /* 0x000000092b117c10 */ /* 0x000fc600087fe4ff */
[----:B------:R-:W-:Y:S01]  /*0dd0*/  IMAD.MOV.U32 R23, RZ, RZ, R16 ;  /* 0x000000ffff177224 */ /* 0x000fe200078e0010 */
[----:B------:R-:W-:Y:S01]  /*0de0*/  R2UR UR11, R17 ;  /* 0x00000000110b72ca */ /* 0x000fe200000e0000 */
[----:B------:R-:W1:Y:S01]  /*0df0*/  SHFL.IDX PT, R16, R21, RZ, 0x1f ;  /* 0x00001fff15107589 */ /* 0x000e6200000e0000 */
[----:B------:R-:W-:Y:S01]  /*0e00*/  IMAD.MOV.U32 R17, RZ, RZ, 0x40000040 ;  /* 0x40000040ff117424 */ /* 0x000fe200078e00ff */
[----:B-1----:R-:W-:-:S13]  /*0e10*/  R2UR UR9, R16 ;  /* 0x00000000100972ca */ /* 0x002fda00000e0000 */
[----:B------:R-:W-:-:S04]  /*0e20*/  USHF.L.U32 UR9, UR9, 0x7, URZ ;  /* 0x0000000709097899 */ /* 0x000fc8000800063f */
[----:B------:R-:W-:-:S04]  /*0e30*/  ULOP3.LUT UR9, UR9, 0x180, URZ, 0xc0, !UPT ;  /* 0x0000018009097892 */ /* 0x000fc8000f8ec03f */
[----:B------:R-:W-:-:S03]  /*0e40*/  UIADD3 UR20, UP0, UR9, UR8, URZ ;  /* 0x0000000809147290 */ /* 0x000fc6000ff1e03f */
[----:B------:R-:W-:Y:S01]  /*0e50*/  UMOV UR8, 0x2000004 ;  /* 0x0200000400087882 */ /* 0x000fe20000000000 */
[----:B------:R-:W-:Y:S02]  /*0e60*/  UIADD3.X UR21, URZ, URZ, URZ, UP0, !UPT ;  /* 0x0000003f3f157290 */ /* 0x000fe400087fe43f */
[----:B------:R-:W-:Y:S02]  /*0e70*/  ULOP3.LUT UR16, UR20, 0x2000000, URZ, 0xfc, !UPT ;  /* 0x0200000014107892 */ /* 0x000fe4000f8efc3f */
[----:B------:R-:W-:Y:S02]  /*0e80*/  ULOP3.LUT UR17, UR21, 0x40000040, URZ, 0xfc, !UPT ;  /* 0x4000004015117892 */ /* 0x000fe4000f8efc3f */
[----:B------:R-:W-:Y:S01]  /*0e90*/  UIADD3.64 UR12, UR20, UR12, URZ ;  /* 0x0000000c140c7297 */ /* 0x000fe2000fffe03f */
[----:B------:R-:W-:Y:S01]  /*0ea0*/  UMOV UR9, 0x40000040 ;  /* 0x4000004000097882 */ /* 0x000fe20000000000 */
[----:B------:R-:W-:Y:S02]  /*0eb0*/  UISETP.GE.U32.AND UP0, UPT, UR24, 0xb80, UPT ;  /* 0x00000b801800788c */ /* 0x000fe4000bf06070 */
[----:B------:R-:W-:-:S03]  /*0ec0*/  UIADD3.64 UR8, UR20, UR8, URZ ;  /* 0x0000000814087297 */ /* 0x000fc6000fffe03f */
[----:B------:R-:W-:Y:S04]  /*0ed0*/  HGMMA.64x32x16.F32.BF16 R24, gdesc[UR16], R24 ;  /* 0x00600000101879f0 */ /* 0x000fe80008701818 */
[----:B------:R-:W-:Y:S04]  /*0ee0*/  HGMMA.64x32x16.F32.BF16 R24, gdesc[UR12], R24 ;  /* 0x006000000c1879f0 */ /* 0x000fe80008701818 */
[----:B------:R-:W-:Y:S01]  /*0ef0*/  HGMMA.64x32x16.F32.BF16 R24, gdesc[UR8], R24 ;  /* 0x00600000081879f0 */ /* 0x000fe20008701818 */
[----:B------:R-:W-:Y:S01]  /*0f00*/  UMOV UR8, UR4 ;  /* 0x0000000400087c82 */ /* 0x000fe20008000000 */
[----:B------:R-:W-:Y:S01]  /*0f10*/  UMOV UR9, 0x40000040 ;  /* 0x4000004000097882 */ /* 0x000fe20000000000 */
[----:B------:R-:W-:Y:S01]  /*0f20*/  IADD3 R16, P0, R23, UR8, RZ ;  /* 0x0000000817107c10 */ /* 0x000fe2000ff1e0ff */
[----:B------:R-:W-:Y:S01]  /*0f30*/  UMOV UR8, 0x2000006 ;  /* 0x0200000600087882 */ /* 0x000fe20000000000 */
[----:B------:R-:W-:-:S02]  /*0f40*/  ULEA UR4, UR22, UR7, 0xd ;  /* 0x0000000716047291 */ /* 0x000fc4000f8e683f */
[----:B------:R-:W-:Y:S01]  /*0f50*/  IADD3.X R17, R17, UR5, RZ, P0, !PT ;  /* 0x0000000511117c10 */ /* 0x000fe200087fe4ff */
[----:B------:R-:W-:Y:S01]  /*0f60*/  UIADD3.64 UR8, UR20, UR8, URZ ;  /* 0x0000000814087297 */ /* 0x000fe2000fffe03f */
[----:B------:R-:W-:Y:S01]  /*0f70*/  R2UR UR10, R16 ;  /* 0x00000000100a72ca */ /* 0x000fe200000e0000 */
[----:B------:R-:W-:Y:S01]  /*0f80*/  IMAD.MOV.U32 R16, RZ, RZ, R13 ;  /* 0x000000ffff107224 */ /* 0x000fe200078e000d */
[----:B------:R-:W-:Y:S01]  /*0f90*/  R2UR UR11, R17 ;  /* 0x00000000110b72ca */ /* 0x000fe200000e0000 */
[----:B------:R-:W-:Y:S01]  /*0fa0*/  IMAD.MOV.U32 R17, RZ, RZ, R18 ;  /* 0x000000ffff117224 */ /* 0x000fe200078e0012 */
[----:B------:R-:W-:Y:S01]  /*0fb0*/  PLOP3.LUT P0, PT, PT, PT, UP0, 0x80, 0x0 ;  /* 0x000000000000781c */ /* 0x000fe20003f0f008 */
[----:B------:R-:W-:Y:S01]  /*0fc0*/  UISETP.GE.U32.AND UP0, UPT, UR24, 0xbc0, UPT ;  /* 0x00000bc01800788c */ /* 0x000fe2000bf06070 */
[----:B------:R-:W-:Y:S02]  /*0fd0*/  LEA R41, R6, UR4, 0x1 ;  /* 0x0000000406297c11 */ /* 0x000fe4000f8e08ff */
[----:B------:R-:W-:-:S02]  /*0fe0*/  LEA R23, R7, UR4, 0x1 ;  /* 0x0000000407177c11 */ /* 0x000fc4000f8e08ff */
[----:B------:R-:W-:Y:S02]  /*0ff0*/  IADD3 R13, P1, R13, 0x80, RZ ;  /* 0x000000800d0d7810 */ /* 0x000fe40007f3e0ff */
[----:B------:R-:W-:-:S03]  /*1000*/  PLOP3.LUT P4, PT, PT, PT, UP0, 0x80, 0x0 ;  /* 0x000000000000781c */ /* 0x000fc60003f8f008 */
[----:B------:R-:W-:Y:S01]  /*1010*/  IMAD.X R18, RZ, RZ, R18, P1 ;  /* 0x000000ffff127224 */ /* 0x000fe200008e0612 */
[----:B------:R-:W-:Y:S03]  /*1020*/  HGMMA.64x32x16.F32.BF16 R24, gdesc[UR8], R24, gsb0 ;  /* 0x00600000081879f0 */ /* 0x000fe60008001818 */
[----:B------:R-:W-:Y:S02]  /*1030*/  WARPGROUP.DEPBAR.LE gsb0, 0x1 ;  /* 0x00008000000079c5 */ /* 0x000fe40000010100 */
[----:B------:R-:W-:Y:S06]  /*1040*/  BAR.SYNC.DEFER_BLOCKING 0x0 ;  /* 0x0000000000007b1d */ /* 0x000fec0000010000 */
[----:B------:R-:W-:Y:S01]  /*1050*/  @!PT LDS RZ, [RZ] ;  /* 0x00000000fffff984 */ /* 0x000fe20000000800 */
[----:B------:R-:W-:Y:S01]  /*1060*/  @!PT LDS RZ, [RZ] ;  /* 0x00000000fffff984 */ /* 0x000fe20000000800 */
[----:B------:R-:W-:Y:S01]  /*1070*/  @!PT LDS RZ, [RZ] ;  /* 0x00000000fffff984 */ /* 0x000fe20000000800 */
[----:B------:R1:W-:Y:S04]  /*1080*/  LDGSTS.E.BYPASS.128 [R41], desc[UR26][R10.64], !P0 ;  /* 0x000000000a297fae */ /* 0x0003e8000c101c5a */
[----:B------:R2:W-:Y:S04]  /*1090*/  LDGSTS.E.BYPASS.128 [R23], desc[UR26][R14.64], !P0 ;  /* 0x000000000e177fae */ /* 0x0005e8000c101c5a */
[----:B------:R-:W0:Y:S04]  /*10a0*/  LDGDEPBAR ;  /* 0x00000000000079af */ /* 0x000e280000000000 */
[----:B------:R3:W-:Y:S01]  /*10b0*/  LDGSTS.E.BYPASS.128 [R41+0x6000], desc[UR26][R16.64], !P0 ;  /* 0x0600000010297fae */ /* 0x0007e2000c101c5a */
[----:B-1----:R-:W-:-:S02]  /*10c0*/  IADD3 R10, P3, R10, 0x80, RZ ;  /* 0x000000800a0a7810 */ /* 0x002fc40007f7e0ff */
[----:B--2---:R-:W-:-:S03]  /*10d0*/  IADD3 R14, P2, R14, 0x80, RZ ;  /* 0x000000800e0e7810 */ /* 0x004fc60007f5e0ff */
[----:B------:R-:W-:Y:S02]  /*10e0*/  IMAD.X R11, RZ, RZ, R11, P3 ;  /* 0x000000ffff0b7224 */ /* 0x000fe400018e060b */
[----:B------:R-:W-:Y:S02]  /*10f0*/  IMAD.X R15, RZ, RZ, R15, P2 ;  /* 0x000000ffff0f7224 */ /* 0x000fe400010e060f */
[----:B---3--:R-:W-:Y:S02]  /*1100*/  IMAD.MOV.U32 R16, RZ, RZ, R44 ;  /* 0x000000ffff107224 */ /* 0x008fe400078e002c */
[----:B------:R-:W-:-:S05]  /*1110*/  IMAD.MOV.U32 R17, RZ, RZ, R9 ;  /* 0x000000ffff117224 */ /* 0x000fca00078e0009 */
[----:B------:R1:W-:Y:S01]  /*1120*/  LDGSTS.E.BYPASS.128 [R23+0x6000], desc[UR26][R16.64], !P0 ;  /* 0x0600000010177fae */ /* 0x0003e2000c101c5a */
[----:B------:R-:W-:-:S03]  /*1130*/  IADD3 R44, P0, R44, 0x80, RZ ;  /* 0x000000802c2c7810 */ /* 0x000fc60007f1e0ff */
[----:B------:R-:W0:Y:S02]  /*1140*/  LDGDEPBAR ;  /* 0x00000000000079af */ /* 0x000e240000000000 */
[----:B------:R-:W-:Y:S01]  /*1150*/  IMAD.X R9, RZ, RZ, R9, P0 ;  /* 0x000000ffff097224 */ /* 0x000fe200000e0609 */
[----:B------:R-:W-:Y:S07]  /*1160*/  @!P4 BRA `(.L_x_0) ;  /* 0xfffffff8006cc947 */ /* 0x000fee000383ffff */
[----:B------:R-:W-:Y:S02]  /*1170*/  WARPGROUP.DEPBAR.LE gsb0, 0x0 ;  /* 0x00008000000079c5 */ /* 0x000fe40000010000 */
[----:B------:R-:W-:-:S04]  /*1180*/  DEPBAR.LE SB0, 0x0 ;  /* 0x000080000000791a */ /* 0x000fc80000000000 */
[----:B------:R-:W-:Y:S01]  /*1190*/  IMAD.SHL.U32 R6, R20, 0x4, RZ ;  /* 0x0000000414067824 */ /* 0x000fe200078e00ff */
[----:B------:R-:W-:Y:S01]  /*11a0*/  SHF.R.U32.HI R9, RZ, 0x2, R0 ;  /* 0x00000002ff097819 */ /* 0x000fe20000011600 */
[----:B------:R-:W-:Y:S01]  /*11b0*/  IMAD.SHL.U32 R7, R19, 0x10, RZ ;  /* 0x0000001013077824 */ /* 0x000fe200078e00ff */
[----:B------:R-:W-:Y:S01]  /*11c0*/  F2FP.BF16.F32.PACK_AB R24, R25, R24 ;  /* 0x000000181918723e */ /* 0x000fe200000010ff */
[----:B------:R-:W-:Y:S01]  /*11d0*/  IMAD.SHL.U32 R19, R19, 0x4, RZ ;  /* 0x0000000413137824 */ /* 0x000fe200078e00ff */
[----:B------:R-:W-:Y:S02]  /*11e0*/  LOP3.LUT R6, R6, 0x8, RZ, 0xc0, !PT ;  /* 0x0000000806067812 */ /* 0x000fe400078ec0ff */
[----:B------:R-:W-:Y:S02]  /*11f0*/  LOP3.LUT R7, R7, 0x30, RZ, 0xc0, !PT ;  /* 0x0000003007077812 */ /* 0x000fe400078ec0ff */
[----:B------:R-:W-:Y:S02]  /*1200*/  LOP3.LUT R19, R19, 0x1c, RZ, 0xc0, !PT ;  /* 0x0000001c13137812 */ /* 0x000fe400078ec0ff */
[----:B------:R-:W-:-:S02]  /*1210*/  LOP3.LUT R6, R6, 0x20, R9, 0xf8, !PT ;  /* 0x0000002006067812 */ /* 0x000fc400078ef809 */
[----:B------:R-:W-:Y:S02]  /*1220*/  LOP3.LUT R7, R7, 0xf, R0, 0xf8, !PT ;  /* 0x0000000f07077812 */ /* 0x000fe400078ef800 */
[----:B------:R-:W-:Y:S02]  /*1230*/  LOP3.LUT R19, R19, 0x3, R20, 0xf8, !PT ;  /* 0x0000000313137812 */ /* 0x000fe400078ef814 */
[----:B------:R-:W-:Y:S01]  /*1240*/  F2FP.BF16.F32.PACK_AB R25, R27, R26 ;  /* 0x0000001a1b19723e */ /* 0x000fe200000010ff */
[----:B------:R-:W-:Y:S01]  /*1250*/  IMAD R6, R7, 0x48, R6 ;  /* 0x0000004807067824 */ /* 0x000fe200078e0206 */
[----:B------:R-:W-:Y:S01]  /*1260*/  F2FP.BF16.F32.PACK_AB R32, R33, R32 ;  /* 0x000000202120723e */ /* 0x000fe200000010ff */
[----:B------:R-:W-:Y:S01]  /*1270*/  IMAD R19, R19, 0x48, R8 ;  /* 0x0000004813137824 */ /* 0x000fe200078e0208 */
[----:B------:R-:W-:Y:S02]  /*1280*/  F2FP.BF16.F32.PACK_AB R26, R29, R28 ;  /* 0x0000001c1d1a723e */ /* 0x000fe400000010ff */
[----:B------:R-:W-:-:S02]  /*1290*/  F2FP.BF16.F32.PACK_AB R27, R31, R30 ;  /* 0x0000001e1f1b723e */ /* 0x000fc400000010ff */
[----:B------:R-:W-:Y:S02]  /*12a0*/  F2FP.BF16.F32.PACK_AB R33, R35, R34 ;  /* 0x000000222321723e */ /* 0x000fe400000010ff */
[----:B------:R-:W-:Y:S01]  /*12b0*/  LEA R8, R6, UR7, 0x1 ;  /* 0x0000000706087c11 */ /* 0x000fe2000f8e08ff */
[----:B------:R-:W-:Y:S01]  /*12c0*/  BAR.SYNC.DEFER_BLOCKING 0x0 ;  /* 0x0000000000007b1d */ /* 0x000fe20000010000 */
[----:B------:R-:W-:Y:S02]  /*12d0*/  F2FP.BF16.F32.PACK_AB R34, R37, R36 ;  /* 0x000000242522723e */ /* 0x000fe400000010ff */
[----:B------:R-:W-:Y:S02]  /*12e0*/  F2FP.BF16.F32.PACK_AB R35, R39, R38 ;  /* 0x000000262723723e */ /* 0x000fe400000010ff */
[----:B------:R-:W-:-:S03]  /*12f0*/  LEA R19, R19, UR7, 0x1 ;  /* 0x0000000713137c11 */ /* 0x000fc6000f8e08ff */
[----:B------:R-:W2:Y:S01]  /*1300*/  LDC.64 R6, c[0x0][0x220] ;  /* 0x00008800ff067b82 */ /* 0x000ea20000000a00 */
[----:B------:R-:W-:-:S04]  /*1310*/  LOP3.LUT R0, R4, 0x38, R5, 0xf8, !PT ;  /* 0x0000003804007812 */ /* 0x000fc800078ef805 */
[----:B------:R-:W-:Y:S01]  /*1320*/  ISETP.GE.AND P0, PT, R0, 0x3000, PT ;  /* 0x000030000000780c */ /* 0x000fe20003f06270 */
[----:B------:R-:W-:-:S03]  /*1330*/  IMAD R5, R2, 0x3000, R0 ;  /* 0x0000300002057824 */ /* 0x000fc600078e0200 */
[----:B------:R-:W-:Y:S02]  /*1340*/  ISETP.LT.AND P1, PT, R2, UR6, !P0 ;  /* 0x0000000602007c0c */ /* 0x000fe4000c721270 */
[----:B------:R-:W-:Y:S01]  /*1350*/  ISETP.LT.AND P0, PT, R3, UR6, !P0 ;  /* 0x0000000603007c0c */ /* 0x000fe2000c701270 */
[----:B------:R-:W-:Y:S04]  /*1360*/  STSM.16.M88.4 [R8], R24 ;  /* 0x0000001808007844 */ /* 0x000fe80000000200 */
[----:B------:R-:W-:Y:S01]  /*1370*/  STSM.16.M88.4 [R8+0x20], R32 ;  /* 0x0000202008007844 */ /* 0x000fe20000000200 */
[----:B--2---:R-:W-:Y:S01]  /*1380*/  IMAD.WIDE R4, R5, 0x2, R6 ;  /* 0x0000000205047825 */ /* 0x004fe200078e0206 */
[----:B------:R-:W-:Y:S06]  /*1390*/  BAR.SYNC.DEFER_BLOCKING 0x0 ;  /* 0x0000000000007b1d */ /* 0x000fec0000010000 */
[----:B------:R-:W2:Y:S04]  /*13a0*/  LDS.128 R12, [R19] ;  /* 0x00000000130c7984 */ /* 0x000ea80000000c00 */
[----:B--2---:R2:W-:Y:S01]  /*13b0*/  @P1 STG.E.128 desc[UR26][R4.64], R12 ;  /* 0x0000000c04001986 */ /* 0x0045e2000c101d1a */
[----:B------:R-:W-:Y:S05]  /*13c0*/  @!P0 EXIT ;  /* 0x000000000000894d */ /* 0x000fea0003800000 */
[----:B-1----:R-:W1:Y:S01]  /*13d0*/  LDS.128 R16, [R19+0x1200] ;  /* 0x0012000013107984 */ /* 0x002e620000000c00 */
[----:B------:R-:W-:-:S04]  /*13e0*/  IMAD R3, R3, 0x3000, R0 ;  /* 0x0000300003037824 */ /* 0x000fc800078e0200 */
[----:B------:R-:W-:-:S05]  /*13f0*/  IMAD.WIDE R6, R3, 0x2, R6 ;  /* 0x0000000203067825 */ /* 0x000fca00078e0206 */
[----:B-1----:R-:W-:Y:S01]  /*1400*/  STG.E.128 desc[UR26][R6.64], R16 ;  /* 0x0000001006007986 */ /* 0x002fe2000c101d1a */
[----:B------:R-:W-:Y:S05]  /*1410*/  EXIT ;  /* 0x000000000000794d */ /* 0x000fea0003800000 */
.L_x_1:
[----:B------:R-:W-:-:S00]  /*1420*/  BRA `(.L_x_1) ;  /* 0xfffffffc00fc7947 */ /* 0x000fc0000383ffff */
[----:B------:R-:W-:-:S00]  /*1430*/  NOP ;  /* 0x0000000000007918 */ /* 0x000fc00000000000 */
        /* <DEDUP_REMOVED lines=12> */
.L_x_2:


//--------------------- .nv.shared.triton_mm      --------------------------
	.section	.nv.shared.triton_mm,"aw",@nobits
	.sectionflags	@""
	.align	16
	.zero		1024


//--------------------- .nv.constant0.triton_mm   --------------------------
	.section	.nv.constant0.triton_mm,"a",@progbits
	.sectionflags	@""
	.align	4
.nv.constant0.triton_mm:
	.zero		556
